//
// Generated by NVIDIA NVVM Compiler
//
// Compiler Build ID: CL-36424714
// Cuda compilation tools, release 13.0, V13.0.88
// Based on NVVM 20.0.0
//

.version 9.0
.target sm_100
.address_size 64

	// .globl	_Z12reducao_somaPKfPfi
.extern .shared .align 16 .b8 sdata[];

.visible .entry _Z12reducao_somaPKfPfi(
	.param .u64 .ptr .align 1 _Z12reducao_somaPKfPfi_param_0,
	.param .u64 .ptr .align 1 _Z12reducao_somaPKfPfi_param_1,
	.param .u32 _Z12reducao_somaPKfPfi_param_2
)
{
	.reg .pred 	%p<7>;
	.reg .b32 	%r<17>;
	.reg .b32 	%f<14>;
	.reg .b64 	%rd<11>;

	ld.param.u64 	%rd3, [_Z12reducao_somaPKfPfi_param_0];
	ld.param.u64 	%rd2, [_Z12reducao_somaPKfPfi_param_1];
	ld.param.u32 	%r9, [_Z12reducao_somaPKfPfi_param_2];
	cvta.to.global.u64 	%rd1, %rd3;
	mov.u32 	%r1, %tid.x;
	mov.u32 	%r2, %ctaid.x;
	mov.u32 	%r16, %ntid.x;
	mul.lo.s32 	%r10, %r16, %r2;
	shl.b32 	%r11, %r10, 1;
	add.s32 	%r4, %r11, %r1;
	setp.ge.u32 	%p1, %r4, %r9;
	mov.f32 	%f13, 0f00000000;
	@%p1 bra 	$L__BB0_2;
	mul.wide.u32 	%rd4, %r4, 4;
	add.s64 	%rd5, %rd1, %rd4;
	ld.global.f32 	%f6, [%rd5];
	add.f32 	%f13, %f6, 0f00000000;
$L__BB0_2:
	add.s32 	%r5, %r4, %r16;
	setp.ge.u32 	%p2, %r5, %r9;
	@%p2 bra 	$L__BB0_4;
	mul.wide.u32 	%rd6, %r5, 4;
	add.s64 	%rd7, %rd1, %rd6;
	ld.global.f32 	%f7, [%rd7];
	add.f32 	%f13, %f13, %f7;
$L__BB0_4:
	shl.b32 	%r12, %r1, 2;
	mov.u32 	%r13, sdata;
	add.s32 	%r6, %r13, %r12;
	st.shared.f32 	[%r6], %f13;
	bar.sync 	0;
	setp.lt.u32 	%p3, %r16, 2;
	@%p3 bra 	$L__BB0_8;
$L__BB0_5:
	shr.u32 	%r8, %r16, 1;
	setp.ge.u32 	%p4, %r1, %r8;
	@%p4 bra 	$L__BB0_7;
	shl.b32 	%r14, %r8, 2;
	add.s32 	%r15, %r6, %r14;
	ld.shared.f32 	%f8, [%r15];
	ld.shared.f32 	%f9, [%r6];
	add.f32 	%f10, %f8, %f9;
	st.shared.f32 	[%r6], %f10;
$L__BB0_7:
	bar.sync 	0;
	setp.gt.u32 	%p5, %r16, 3;
	mov.u32 	%r16, %r8;
	@%p5 bra 	$L__BB0_5;
$L__BB0_8:
	setp.ne.s32 	%p6, %r1, 0;
	@%p6 bra 	$L__BB0_10;
	ld.shared.f32 	%f11, [sdata];
	cvta.to.global.u64 	%rd8, %rd2;
	mul.wide.u32 	%rd9, %r2, 4;
	add.s64 	%rd10, %rd8, %rd9;
	st.global.f32 	[%rd10], %f11;
$L__BB0_10:
	ret;

}


// ===== COMPILED SASS (sm_100) =====

	.target	sm_100

	.elftype	@"ET_EXEC"


//--------------------- .note.nv.tkinfo           --------------------------
	.section	.note.nv.tkinfo,"",@"SHT_NOTE"
	.sectionflags	@"SHF_NOTE_NV_TKINFO"
	.tkinfo
        /*0018*/ 	.word	0x00000002
        /*0030*/ 	.string	""
        /*0030*/ 	.string	"ptxas"
        /*0030*/ 	.string	"Cuda compilation tools, release 13.0, V13.0.88"
        /*0030*/ 	.string	"Build cuda_13.0.r13.0/compiler.36424714_0"
        /*0030*/ 	.string	"-arch sm_100 -m 64 "



//--------------------- .note.nv.cuinfo           --------------------------
	.section	.note.nv.cuinfo,"",@"SHT_NOTE"
	.sectionflags	@"SHF_NOTE_NV_CUINFO"
        /*0018*/ 	.short	0x0002
        /*001a*/ 	.short	0x0064
        /*001c*/ 	.short	0x0082
	.zero		2


//--------------------- .nv.info                  --------------------------
	.section	.nv.info,"",@"SHT_CUDA_INFO"
	.align	4


	//----- nvinfo : EIATTR_REGCOUNT
	.align		4
        /*0000*/ 	.byte	0x04, 0x2f
        /*0002*/ 	.short	(.L_1 - .L_0)
	.align		4
.L_0:
        /*0004*/ 	.word	index@(_Z12reducao_somaPKfPfi)
        /*0008*/ 	.word	0x00000010


	//----- nvinfo : EIATTR_FRAME_SIZE
	.align		4
.L_1:
        /*000c*/ 	.byte	0x04, 0x11
        /*000e*/ 	.short	(.L_3 - .L_2)
	.align		4
.L_2:
        /*0010*/ 	.word	index@(_Z12reducao_somaPKfPfi)
        /*0014*/ 	.word	0x00000000


	//----- nvinfo : EIATTR_MIN_STACK_SIZE
	.align		4
.L_3:
        /*0018*/ 	.byte	0x04, 0x12
        /*001a*/ 	.short	(.L_5 - .L_4)
	.align		4
.L_4:
        /*001c*/ 	.word	index@(_Z12reducao_somaPKfPfi)
        /*0020*/ 	.word	0x00000000
.L_5:


//--------------------- .nv.compat                --------------------------
	.section	.nv.compat,"",@"SHT_CUDA_COMPAT_INFO"
	.align	4
        /*0000*/ 	.byte	0x02, 0x09, 0x00, 0x00, 0x02, 0x02, 0x01, 0x00, 0x02, 0x05, 0x05, 0x00, 0x03, 0x07, 0x01, 0x01
        /*0010*/ 	.byte	0x02, 0x03, 0x00, 0x00, 0x02, 0x06, 0x01, 0x00, 0x04, 0x0b, 0x08, 0x00, 0x09, 0x00, 0x00, 0x00
        /*0020*/ 	.byte	0x00, 0x00, 0x00, 0x00


//--------------------- .nv.info._Z12reducao_somaPKfPfi --------------------------
	.section	.nv.info._Z12reducao_somaPKfPfi,"",@"SHT_CUDA_INFO"
	.sectionflags	@""
	.align	4


	//----- nvinfo : EIATTR_CUDA_API_VERSION
	.align		4
        /*0000*/ 	.byte	0x04, 0x37
        /*0002*/ 	.short	(.L_7 - .L_6)
.L_6:
        /*0004*/ 	.word	0x00000082


	//----- nvinfo : EIATTR_KPARAM_INFO
	.align		4
.L_7:
        /*0008*/ 	.byte	0x04, 0x17
        /*000a*/ 	.short	(.L_9 - .L_8)
.L_8:
        /*000c*/ 	.word	0x00000000
        /*0010*/ 	.short	0x0002
        /*0012*/ 	.short	0x0010
        /*0014*/ 	.byte	0x00, 0xf0, 0x11, 0x00


	//----- nvinfo : EIATTR_KPARAM_INFO
	.align		4
.L_9:
        /*0018*/ 	.byte	0x04, 0x17
        /*001a*/ 	.short	(.L_11 - .L_10)
.L_10:
        /*001c*/ 	.word	0x00000000
        /*0020*/ 	.short	0x0001
        /*0022*/ 	.short	0x0008
        /*0024*/ 	.byte	0x00, 0xf5, 0x21, 0x00


	//----- nvinfo : EIATTR_KPARAM_INFO
	.align		4
.L_11:
        /*0028*/ 	.byte	0x04, 0x17
        /*002a*/ 	.short	(.L_13 - .L_12)
.L_12:
        /*002c*/ 	.word	0x00000000
        /*0030*/ 	.short	0x0000
        /*0032*/ 	.short	0x0000
        /*0034*/ 	.byte	0x00, 0xf5, 0x21, 0x00


	//----- nvinfo : EIATTR_SPARSE_MMA_MASK
	.align		4
.L_13:
        /*0038*/ 	.byte	0x03, 0x50
        /*003a*/ 	.short	0x0000


	//----- nvinfo : EIATTR_MAXREG_COUNT
	.align		4
        /*003c*/ 	.byte	0x03, 0x1b
        /*003e*/ 	.short	0x00ff


	//----- nvinfo : EIATTR_NUM_BARRIERS
	.align		4
        /*0040*/ 	.byte	0x02, 0x4c
        /*0042*/ 	.byte	0x01
	.zero		1


	//----- nvinfo : EIATTR_MERCURY_ISA_VERSION
	.align		4
        /*0044*/ 	.byte	0x03, 0x5f
        /*0046*/ 	.short	0x0101


	//----- nvinfo : EIATTR_VRC_CTA_INIT_COUNT
	.align		4
        /*0048*/ 	.byte	0x02, 0x4a
	.zero		1
	.zero		1


	//----- nvinfo : EIATTR_EXIT_INSTR_OFFSETS
	.align		4
        /*004c*/ 	.byte	0x04, 0x1c
        /*004e*/ 	.short	(.L_15 - .L_14)


	//   ....[0]....
.L_14:
        /*0050*/ 	.word	0x00000290


	//   ....[1]....
        /*0054*/ 	.word	0x00000310


	//----- nvinfo : EIATTR_CBANK_PARAM_SIZE
	.align		4
.L_15:
        /*0058*/ 	.byte	0x03, 0x19
        /*005a*/ 	.short	0x0014


	//----- nvinfo : EIATTR_PARAM_CBANK
	.align		4
        /*005c*/ 	.byte	0x04, 0x0a
        /*005e*/ 	.short	(.L_17 - .L_16)
	.align		4
.L_16:
        /*0060*/ 	.word	index@(.nv.constant0._Z12reducao_somaPKfPfi)
        /*0064*/ 	.short	0x0380
        /*0066*/ 	.short	0x0014


	//----- nvinfo : EIATTR_SW_WAR
	.align		4
.L_17:
        /*0068*/ 	.byte	0x04, 0x36
        /*006a*/ 	.short	(.L_19 - .L_18)
.L_18:
        /*006c*/ 	.word	0x00000008
.L_19:


//--------------------- .nv.callgraph             --------------------------
	.section	.nv.callgraph,"",@"SHT_CUDA_CALLGRAPH"
	.align	4
	.sectionentsize	8
	.align		4
        /*0000*/ 	.word	0x00000000
	.align		4
        /*0004*/ 	.word	0xffffffff
	.align		4
        /*0008*/ 	.word	0x00000000
	.align		4
        /*000c*/ 	.word	0xfffffffe
	.align		4
        /*0010*/ 	.word	0x00000000
	.align		4
        /*0014*/ 	.word	0xfffffffd
	.align		4
        /*0018*/ 	.word	0x00000000
	.align		4
        /*001c*/ 	.word	0xfffffffc


//--------------------- .text._Z12reducao_somaPKfPfi --------------------------
	.section	.text._Z12reducao_somaPKfPfi,"ax",@progbits
	.align	128
        .global         _Z12reducao_somaPKfPfi
        .type           _Z12reducao_somaPKfPfi,@function
        .size           _Z12reducao_somaPKfPfi,(.L_x_3 - _Z12reducao_somaPKfPfi)
        .other          _Z12reducao_somaPKfPfi,@"STO_CUDA_ENTRY STV_DEFAULT"
_Z12reducao_somaPKfPfi:
.text._Z12reducao_somaPKfPfi:
[----:B------:R-:W-:Y:S01]  /*0000*/  LDC R1, c[0x0][0x37c] ;  /* 0x0000df00ff017b82 */ /* 0x000fe20000000800 */
[----:B------:R-:W0:Y:S01]  /*0010*/  S2R R11, SR_CTAID.X ;  /* 0x00000000000b7919 */ /* 0x000e220000002500 */
[----:B------:R-:W0:Y:S01]  /*0020*/  LDCU UR4, c[0x0][0x360] ;  /* 0x00006c00ff0477ac */ /* 0x000e220008000800 */
[----:B------:R-:W1:Y:S01]  /*0030*/  S2R R9, SR_TID.X ;  /* 0x0000000000097919 */ /* 0x000e620000002100 */
[----:B------:R-:W2:Y:S01]  /*0040*/  LDCU UR5, c[0x0][0x390] ;  /* 0x00007200ff0577ac */ /* 0x000ea20008000800 */
[----:B------:R-:W3:Y:S01]  /*0050*/  LDCU.64 UR6, c[0x0][0x358] ;  /* 0x00006b00ff0677ac */ /* 0x000ee20008000a00 */
[----:B0-----:R-:W-:-:S04]  /*0060*/  IMAD R0, R11, UR4, RZ ;  /* 0x000000040b007c24 */ /* 0x001fc8000f8e02ff */
[----:B-1----:R-:W-:Y:S02]  /*0070*/  IMAD R7, R0, 0x2, R9 ;  /* 0x0000000200077824 */ /* 0x002fe400078e0209 */
[----:B------:R-:W-:-:S03]  /*0080*/  IMAD.U32 R0, RZ, RZ, UR4 ;  /* 0x00000004ff007e24 */ /* 0x000fc6000f8e00ff */
[C---:B--2---:R-:W-:Y:S02]  /*0090*/  ISETP.GE.U32.AND P0, PT, R7.reuse, UR5, PT ;  /* 0x0000000507007c0c */ /* 0x044fe4000bf06070 */
[----:B------:R-:W-:-:S04]  /*00a0*/  IADD3 R13, PT, PT, R7, R0, RZ ;  /* 0x00000000070d7210 */ /* 0x000fc80007ffe0ff */
[----:B------:R-:W-:-:S07]  /*00b0*/  ISETP.GE.U32.AND P1, PT, R13, UR5, PT ;  /* 0x000000050d007c0c */ /* 0x000fce000bf26070 */
[----:B------:R-:W0:Y:S08]  /*00c0*/  @!P0 LDC.64 R2, c[0x0][0x380] ;  /* 0x0000e000ff028b82 */ /* 0x000e300000000a00 */
[----:B------:R-:W1:Y:S01]  /*00d0*/  @!P1 LDC.64 R4, c[0x0][0x380] ;  /* 0x0000e000ff049b82 */ /* 0x000e620000000a00 */
[----:B0-----:R-:W-:-:S06]  /*00e0*/  @!P0 IMAD.WIDE.U32 R2, R7, 0x4, R2 ;  /* 0x0000000407028825 */ /* 0x001fcc00078e0002 */
[----:B---3--:R-:W2:Y:S01]  /*00f0*/  @!P0 LDG.E R2, desc[UR6][R2.64] ;  /* 0x0000000602028981 */ /* 0x008ea2000c1e1900 */
[----:B-1----:R-:W-:-:S06]  /*0100*/  @!P1 IMAD.WIDE.U32 R4, R13, 0x4, R4 ;  /* 0x000000040d049825 */ /* 0x002fcc00078e0004 */
[----:B------:R-:W3:Y:S01]  /*0110*/  @!P1 LDG.E R5, desc[UR6][R4.64] ;  /* 0x0000000604059981 */ /* 0x000ee2000c1e1900 */
[----:B------:R-:W0:Y:S01]  /*0120*/  S2UR UR5, SR_CgaCtaId ;  /* 0x00000000000579c3 */ /* 0x000e220000008800 */
[----:B------:R-:W-:Y:S01]  /*0130*/  IMAD.MOV.U32 R6, RZ, RZ, RZ ;  /* 0x000000ffff067224 */ /* 0x000fe200078e00ff */
[----:B------:R-:W-:Y:S02]  /*0140*/  UMOV UR4, 0x400 ;  /* 0x0000040000047882 */ /* 0x000fe40000000000 */
[----:B0-----:R-:W-:-:S06]  /*0150*/  ULEA UR4, UR5, UR4, 0x18 ;  /* 0x0000000405047291 */ /* 0x001fcc000f8ec0ff */
[----:B------:R-:W-:Y:S01]  /*0160*/  LEA R7, R9, UR4, 0x2 ;  /* 0x0000000409077c11 */ /* 0x000fe2000f8e10ff */
[----:B--2---:R-:W-:Y:S01]  /*0170*/  @!P0 FADD R6, RZ, R2 ;  /* 0x00000002ff068221 */ /* 0x004fe20000000000 */
[----:B------:R-:W-:-:S03]  /*0180*/  ISETP.GE.U32.AND P0, PT, R0, 0x2, PT ;  /* 0x000000020000780c */ /* 0x000fc60003f06070 */
[----:B---3--:R-:W-:Y:S01]  /*0190*/  @!P1 FADD R6, R6, R5 ;  /* 0x0000000506069221 */ /* 0x008fe20000000000 */
[----:B------:R-:W-:-:S04]  /*01a0*/  ISETP.NE.AND P1, PT, R9, RZ, PT ;  /* 0x000000ff0900720c */ /* 0x000fc80003f25270 */
[----:B------:R0:W-:Y:S01]  /*01b0*/  STS [R7], R6 ;  /* 0x0000000607007388 */ /* 0x0001e20000000800 */
[----:B------:R-:W-:Y:S06]  /*01c0*/  BAR.SYNC.DEFER_BLOCKING 0x0 ;  /* 0x0000000000007b1d */ /* 0x000fec0000010000 */
[----:B------:R-:W-:Y:S05]  /*01d0*/  @!P0 BRA `(.L_x_0) ;  /* 0x00000000002c8947 */ /* 0x000fea0003800000 */
.L_x_1:
[----:B0-----:R-:W-:-:S04]  /*01e0*/  SHF.R.U32.HI R6, RZ, 0x1, R0 ;  /* 0x00000001ff067819 */ /* 0x001fc80000011600 */
[----:B------:R-:W-:-:S13]  /*01f0*/  ISETP.GE.U32.AND P0, PT, R9, R6, PT ;  /* 0x000000060900720c */ /* 0x000fda0003f06070 */
[----:B------:R-:W-:Y:S01]  /*0200*/  @!P0 LEA R2, R6, R7, 0x2 ;  /* 0x0000000706028211 */ /* 0x000fe200078e10ff */
[----:B------:R-:W-:Y:S05]  /*0210*/  @!P0 LDS R3, [R7] ;  /* 0x0000000007038984 */ /* 0x000fea0000000800 */
[----:B------:R-:W0:Y:S02]  /*0220*/  @!P0 LDS R2, [R2] ;  /* 0x0000000002028984 */ /* 0x000e240000000800 */
[----:B0-----:R-:W-:-:S05]  /*0230*/  @!P0 FADD R4, R2, R3 ;  /* 0x0000000302048221 */ /* 0x001fca0000000000 */
[----:B------:R1:W-:Y:S01]  /*0240*/  @!P0 STS [R7], R4 ;  /* 0x0000000407008388 */ /* 0x0003e20000000800 */
[----:B------:R-:W-:Y:S01]  /*0250*/  BAR.SYNC.DEFER_BLOCKING 0x0 ;  /* 0x0000000000007b1d */ /* 0x000fe20000010000 */
[----:B------:R-:W-:Y:S02]  /*0260*/  ISETP.GT.U32.AND P0, PT, R0, 0x3, PT ;  /* 0x000000030000780c */ /* 0x000fe40003f04070 */
[----:B------:R-:W-:-:S11]  /*0270*/  MOV R0, R6 ;  /* 0x0000000600007202 */ /* 0x000fd60000000f00 */
[----:B-1----:R-:W-:Y:S05]  /*0280*/  @P0 BRA `(.L_x_1) ;  /* 0xfffffffc00d40947 */ /* 0x002fea000383ffff */
.L_x_0:
[----:B------:R-:W-:Y:S05]  /*0290*/  @P1 EXIT ;  /* 0x000000000000194d */ /* 0x000fea0003800000 */
[----:B------:R-:W1:Y:S01]  /*02a0*/  S2UR UR5, SR_CgaCtaId ;  /* 0x00000000000579c3 */ /* 0x000e620000008800 */
[----:B------:R-:W-:-:S07]  /*02b0*/  UMOV UR4, 0x400 ;  /* 0x0000040000047882 */ /* 0x000fce0000000000 */
[----:B------:R-:W2:Y:S01]  /*02c0*/  LDC.64 R2, c[0x0][0x388] ;  /* 0x0000e200ff027b82 */ /* 0x000ea20000000a00 */
[----:B-1----:R-:W-:Y:S01]  /*02d0*/  ULEA UR4, UR5, UR4, 0x18 ;  /* 0x0000000405047291 */ /* 0x002fe2000f8ec0ff */
[----:B--2---:R-:W-:-:S08]  /*02e0*/  IMAD.WIDE.U32 R2, R11, 0x4, R2 ;  /* 0x000000040b027825 */ /* 0x004fd000078e0002 */
[----:B------:R-:W1:Y:S04]  /*02f0*/  LDS R5, [UR4] ;  /* 0x00000004ff057984 */ /* 0x000e680008000800 */
[----:B-1----:R-:W-:Y:S01]  /*0300*/  STG.E desc[UR6][R2.64], R5 ;  /* 0x0000000502007986 */ /* 0x002fe2000c101906 */
[----:B------:R-:W-:Y:S05]  /*0310*/  EXIT ;  /* 0x000000000000794d */ /* 0x000fea0003800000 */
.L_x_2:
[----:B------:R-:W-:-:S00]  /*0320*/  BRA `(.L_x_2) ;  /* 0xfffffffc00fc7947 */ /* 0x000fc0000383ffff */
[----:B------:R-:W-:-:S00]  /*0330*/  NOP ;  /* 0x0000000000007918 */ /* 0x000fc00000000000 */
        /* <DEDUP_REMOVED lines=12> */
.L_x_3:


//--------------------- .nv.shared._Z12reducao_somaPKfPfi --------------------------
	.section	.nv.shared._Z12reducao_somaPKfPfi,"aw",@nobits
	.sectionflags	@""
	.align	16
	.zero		1024


//--------------------- .nv.shared.reserved.0     --------------------------
	.section	.nv.shared.reserved.0,"aw",@nobits
	.weak		__nv_reservedSMEM_offset_0_alias
	.size		__nv_reservedSMEM_offset_0_alias, 0, 64
	.other		__nv_reservedSMEM_offset_0_alias,@"STO_CUDA_RESERVED_SHARED STV_DEFAULT"
__nv_reservedSMEM_offset_0_alias:
	.zero		0
	.zero		64


//--------------------- .nv.constant0._Z12reducao_somaPKfPfi --------------------------
	.section	.nv.constant0._Z12reducao_somaPKfPfi,"a",@progbits
	.sectionflags	@""
	.align	4
.nv.constant0._Z12reducao_somaPKfPfi:
	.zero		916


//--------------------- SYMBOLS --------------------------

	.type		.nv.reservedSmem.offset0,@object
	.size		.nv.reservedSmem.offset0,0x4
	.type		.nv.reservedSmem.cap,@object
	.size		.nv.reservedSmem.cap,0x4
